//
// Generated by NVIDIA NVVM Compiler
//
// Compiler Build ID: CL-36424714
// Cuda compilation tools, release 13.0, V13.0.88
// Based on NVVM 20.0.0
//

.version 9.0
.target sm_100
.address_size 64

	// .globl	_Z9reductionPfii
// _ZZ9reductionPfiiE8shared_1 has been demoted

.visible .entry _Z9reductionPfii(
	.param .u64 .ptr .align 1 _Z9reductionPfii_param_0,
	.param .u32 _Z9reductionPfii_param_1,
	.param .u32 _Z9reductionPfii_param_2
)
{
	.reg .pred 	%p<10>;
	.reg .b32 	%r<12>;
	.reg .b32 	%f<35>;
	.reg .b64 	%rd<11>;
	// demoted variable
	.shared .align 4 .b8 _ZZ9reductionPfiiE8shared_1[2048];
	ld.param.u64 	%rd2, [_Z9reductionPfii_param_0];
	cvta.to.global.u64 	%rd3, %rd2;
	mov.u32 	%r5, %ctaid.x;
	shl.b32 	%r1, %r5, 9;
	mov.u32 	%r2, %tid.x;
	add.s32 	%r3, %r1, %r2;
	mul.wide.u32 	%rd4, %r3, 4;
	add.s64 	%rd1, %rd3, %rd4;
	ld.global.f32 	%f1, [%rd1];
	add.s32 	%r6, %r3, 1024;
	mul.wide.u32 	%rd5, %r6, 4;
	add.s64 	%rd6, %rd3, %rd5;
	ld.global.f32 	%f2, [%rd6];
	add.f32 	%f3, %f1, %f2;
	add.s32 	%r7, %r3, 512;
	mul.wide.u32 	%rd7, %r7, 4;
	add.s64 	%rd8, %rd3, %rd7;
	ld.global.f32 	%f4, [%rd8];
	add.s32 	%r8, %r3, 1536;
	mul.wide.u32 	%rd9, %r8, 4;
	add.s64 	%rd10, %rd3, %rd9;
	ld.global.f32 	%f5, [%rd10];
	add.f32 	%f6, %f4, %f5;
	add.f32 	%f7, %f3, %f6;
	shl.b32 	%r9, %r2, 2;
	mov.u32 	%r10, _ZZ9reductionPfiiE8shared_1;
	add.s32 	%r4, %r10, %r9;
	st.shared.f32 	[%r4], %f7;
	bar.sync 	0;
	setp.gt.u32 	%p1, %r3, 255;
	@%p1 bra 	$L__BB0_2;
	ld.shared.f32 	%f8, [%r4];
	ld.shared.f32 	%f9, [%r4+1024];
	add.f32 	%f10, %f8, %f9;
	st.shared.f32 	[%r4], %f10;
$L__BB0_2:
	bar.sync 	0;
	setp.gt.u32 	%p2, %r3, 127;
	@%p2 bra 	$L__BB0_4;
	ld.shared.f32 	%f11, [%r4];
	ld.shared.f32 	%f12, [%r4+512];
	add.f32 	%f13, %f11, %f12;
	st.shared.f32 	[%r4], %f13;
$L__BB0_4:
	bar.sync 	0;
	setp.gt.u32 	%p3, %r3, 63;
	@%p3 bra 	$L__BB0_6;
	ld.shared.f32 	%f14, [%r4];
	ld.shared.f32 	%f15, [%r4+256];
	add.f32 	%f16, %f14, %f15;
	st.shared.f32 	[%r4], %f16;
$L__BB0_6:
	bar.sync 	0;
	setp.gt.u32 	%p4, %r3, 31;
	@%p4 bra 	$L__BB0_8;
	ld.shared.f32 	%f17, [%r4];
	ld.shared.f32 	%f18, [%r4+128];
	add.f32 	%f19, %f17, %f18;
	st.shared.f32 	[%r4], %f19;
$L__BB0_8:
	bar.sync 	0;
	setp.gt.u32 	%p5, %r3, 15;
	@%p5 bra 	$L__BB0_10;
	ld.shared.f32 	%f20, [%r4];
	ld.shared.f32 	%f21, [%r4+64];
	add.f32 	%f22, %f20, %f21;
	st.shared.f32 	[%r4], %f22;
$L__BB0_10:
	bar.sync 	0;
	setp.gt.u32 	%p6, %r3, 7;
	@%p6 bra 	$L__BB0_12;
	ld.shared.f32 	%f23, [%r4];
	ld.shared.f32 	%f24, [%r4+32];
	add.f32 	%f25, %f23, %f24;
	st.shared.f32 	[%r4], %f25;
$L__BB0_12:
	bar.sync 	0;
	setp.gt.u32 	%p7, %r3, 3;
	@%p7 bra 	$L__BB0_14;
	ld.shared.f32 	%f26, [%r4];
	ld.shared.f32 	%f27, [%r4+16];
	add.f32 	%f28, %f26, %f27;
	st.shared.f32 	[%r4], %f28;
$L__BB0_14:
	bar.sync 	0;
	setp.gt.u32 	%p8, %r3, 1;
	@%p8 bra 	$L__BB0_16;
	ld.shared.f32 	%f29, [%r4];
	ld.shared.f32 	%f30, [%r4+8];
	add.f32 	%f31, %f29, %f30;
	st.shared.f32 	[%r4], %f31;
$L__BB0_16:
	bar.sync 	0;
	neg.s32 	%r11, %r2;
	setp.ne.s32 	%p9, %r1, %r11;
	@%p9 bra 	$L__BB0_18;
	ld.shared.f32 	%f32, [%r4];
	ld.shared.f32 	%f33, [%r4+4];
	add.f32 	%f34, %f32, %f33;
	st.global.f32 	[%rd1], %f34;
$L__BB0_18:
	ret;

}


// ===== COMPILED SASS (sm_100) =====

	.target	sm_100

	.elftype	@"ET_EXEC"


//--------------------- .note.nv.tkinfo           --------------------------
	.section	.note.nv.tkinfo,"",@"SHT_NOTE"
	.sectionflags	@"SHF_NOTE_NV_TKINFO"
	.tkinfo
        /*0018*/ 	.word	0x00000002
        /*0030*/ 	.string	""
        /*0030*/ 	.string	"ptxas"
        /*0030*/ 	.string	"Cuda compilation tools, release 13.0, V13.0.88"
        /*0030*/ 	.string	"Build cuda_13.0.r13.0/compiler.36424714_0"
        /*0030*/ 	.string	"-arch sm_100 -m 64 "



//--------------------- .note.nv.cuinfo           --------------------------
	.section	.note.nv.cuinfo,"",@"SHT_NOTE"
	.sectionflags	@"SHF_NOTE_NV_CUINFO"
        /*0018*/ 	.short	0x0002
        /*001a*/ 	.short	0x0064
        /*001c*/ 	.short	0x0082
	.zero		2


//--------------------- .nv.info                  --------------------------
	.section	.nv.info,"",@"SHT_CUDA_INFO"
	.align	4


	//----- nvinfo : EIATTR_REGCOUNT
	.align		4
        /*0000*/ 	.byte	0x04, 0x2f
        /*0002*/ 	.short	(.L_1 - .L_0)
	.align		4
.L_0:
        /*0004*/ 	.word	index@(_Z9reductionPfii)
        /*0008*/ 	.word	0x00000010


	//----- nvinfo : EIATTR_FRAME_SIZE
	.align		4
.L_1:
        /*000c*/ 	.byte	0x04, 0x11
        /*000e*/ 	.short	(.L_3 - .L_2)
	.align		4
.L_2:
        /*0010*/ 	.word	index@(_Z9reductionPfii)
        /*0014*/ 	.word	0x00000000


	//----- nvinfo : EIATTR_MIN_STACK_SIZE
	.align		4
.L_3:
        /*0018*/ 	.byte	0x04, 0x12
        /*001a*/ 	.short	(.L_5 - .L_4)
	.align		4
.L_4:
        /*001c*/ 	.word	index@(_Z9reductionPfii)
        /*0020*/ 	.word	0x00000000
.L_5:


//--------------------- .nv.compat                --------------------------
	.section	.nv.compat,"",@"SHT_CUDA_COMPAT_INFO"
	.align	4
        /*0000*/ 	.byte	0x02, 0x09, 0x00, 0x00, 0x02, 0x02, 0x01, 0x00, 0x02, 0x05, 0x05, 0x00, 0x03, 0x07, 0x01, 0x01
        /*0010*/ 	.byte	0x02, 0x03, 0x00, 0x00, 0x02, 0x06, 0x01, 0x00, 0x04, 0x0b, 0x08, 0x00, 0x09, 0x00, 0x00, 0x00
        /*0020*/ 	.byte	0x00, 0x00, 0x00, 0x00


//--------------------- .nv.info._Z9reductionPfii --------------------------
	.section	.nv.info._Z9reductionPfii,"",@"SHT_CUDA_INFO"
	.sectionflags	@""
	.align	4


	//----- nvinfo : EIATTR_CUDA_API_VERSION
	.align		4
        /*0000*/ 	.byte	0x04, 0x37
        /*0002*/ 	.short	(.L_7 - .L_6)
.L_6:
        /*0004*/ 	.word	0x00000082


	//----- nvinfo : EIATTR_KPARAM_INFO
	.align		4
.L_7:
        /*0008*/ 	.byte	0x04, 0x17
        /*000a*/ 	.short	(.L_9 - .L_8)
.L_8:
        /*000c*/ 	.word	0x00000000
        /*0010*/ 	.short	0x0002
        /*0012*/ 	.short	0x000c
        /*0014*/ 	.byte	0x00, 0xf0, 0x11, 0x00


	//----- nvinfo : EIATTR_KPARAM_INFO
	.align		4
.L_9:
        /*0018*/ 	.byte	0x04, 0x17
        /*001a*/ 	.short	(.L_11 - .L_10)
.L_10:
        /*001c*/ 	.word	0x00000000
        /*0020*/ 	.short	0x0001
        /*0022*/ 	.short	0x0008
        /*0024*/ 	.byte	0x00, 0xf0, 0x11, 0x00


	//----- nvinfo : EIATTR_KPARAM_INFO
	.align		4
.L_11:
        /*0028*/ 	.byte	0x04, 0x17
        /*002a*/ 	.short	(.L_13 - .L_12)
.L_12:
        /*002c*/ 	.word	0x00000000
        /*0030*/ 	.short	0x0000
        /*0032*/ 	.short	0x0000
        /*0034*/ 	.byte	0x00, 0xf5, 0x21, 0x00


	//----- nvinfo : EIATTR_SPARSE_MMA_MASK
	.align		4
.L_13:
        /*0038*/ 	.byte	0x03, 0x50
        /*003a*/ 	.short	0x0000


	//----- nvinfo : EIATTR_MAXREG_COUNT
	.align		4
        /*003c*/ 	.byte	0x03, 0x1b
        /*003e*/ 	.short	0x00ff


	//----- nvinfo : EIATTR_NUM_BARRIERS
	.align		4
        /*0040*/ 	.byte	0x02, 0x4c
        /*0042*/ 	.byte	0x01
	.zero		1


	//----- nvinfo : EIATTR_MERCURY_ISA_VERSION
	.align		4
        /*0044*/ 	.byte	0x03, 0x5f
        /*0046*/ 	.short	0x0101


	//----- nvinfo : EIATTR_VRC_CTA_INIT_COUNT
	.align		4
        /*0048*/ 	.byte	0x02, 0x4a
	.zero		1
	.zero		1


	//----- nvinfo : EIATTR_EXIT_INSTR_OFFSETS
	.align		4
        /*004c*/ 	.byte	0x04, 0x1c
        /*004e*/ 	.short	(.L_15 - .L_14)


	//   ....[0]....
.L_14:
        /*0050*/ 	.word	0x000004d0


	//   ....[1]....
        /*0054*/ 	.word	0x00000520


	//----- nvinfo : EIATTR_CBANK_PARAM_SIZE
	.align		4
.L_15:
        /*0058*/ 	.byte	0x03, 0x19
        /*005a*/ 	.short	0x0010


	//----- nvinfo : EIATTR_PARAM_CBANK
	.align		4
        /*005c*/ 	.byte	0x04, 0x0a
        /*005e*/ 	.short	(.L_17 - .L_16)
	.align		4
.L_16:
        /*0060*/ 	.word	index@(.nv.constant0._Z9reductionPfii)
        /*0064*/ 	.short	0x0380
        /*0066*/ 	.short	0x0010


	//----- nvinfo : EIATTR_SW_WAR
	.align		4
.L_17:
        /*0068*/ 	.byte	0x04, 0x36
        /*006a*/ 	.short	(.L_19 - .L_18)
.L_18:
        /*006c*/ 	.word	0x00000008
.L_19:


//--------------------- .nv.callgraph             --------------------------
	.section	.nv.callgraph,"",@"SHT_CUDA_CALLGRAPH"
	.align	4
	.sectionentsize	8
	.align		4
        /*0000*/ 	.word	0x00000000
	.align		4
        /*0004*/ 	.word	0xffffffff
	.align		4
        /*0008*/ 	.word	0x00000000
	.align		4
        /*000c*/ 	.word	0xfffffffe
	.align		4
        /*0010*/ 	.word	0x00000000
	.align		4
        /*0014*/ 	.word	0xfffffffd
	.align		4
        /*0018*/ 	.word	0x00000000
	.align		4
        /*001c*/ 	.word	0xfffffffc


//--------------------- .text._Z9reductionPfii    --------------------------
	.section	.text._Z9reductionPfii,"ax",@progbits
	.align	128
        .global         _Z9reductionPfii
        .type           _Z9reductionPfii,@function
        .size           _Z9reductionPfii,(.L_x_1 - _Z9reductionPfii)
        .other          _Z9reductionPfii,@"STO_CUDA_ENTRY STV_DEFAULT"
_Z9reductionPfii:
.text._Z9reductionPfii:
[----:B------:R-:W-:Y:S01]  /*0000*/  LDC R1, c[0x0][0x37c] ;  /* 0x0000df00ff017b82 */ /* 0x000fe20000000800 */
[----:B------:R-:W0:Y:S07]  /*0010*/  S2R R0, SR_TID.X ;  /* 0x0000000000007919 */ /* 0x000e2e0000002100 */
[----:B------:R-:W1:Y:S01]  /*0020*/  S2UR UR4, SR_CTAID.X ;  /* 0x00000000000479c3 */ /* 0x000e620000002500 */
[----:B------:R-:W2:Y:S07]  /*0030*/  LDCU.64 UR8, c[0x0][0x358] ;  /* 0x00006b00ff0877ac */ /* 0x000eae0008000a00 */
[----:B------:R-:W3:Y:S01]  /*0040*/  LDC.64 R2, c[0x0][0x380] ;  /* 0x0000e000ff027b82 */ /* 0x000ee20000000a00 */
[----:B-1----:R-:W-:-:S06]  /*0050*/  USHF.L.U32 UR4, UR4, 0x9, URZ ;  /* 0x0000000904047899 */ /* 0x002fcc00080006ff */
[----:B0-----:R-:W-:-:S04]  /*0060*/  IADD3 R4, PT, PT, R0, UR4, RZ ;  /* 0x0000000400047c10 */ /* 0x001fc8000fffe0ff */
[C---:B------:R-:W-:Y:S02]  /*0070*/  IADD3 R7, PT, PT, R4.reuse, 0x400, RZ ;  /* 0x0000040004077810 */ /* 0x040fe40007ffe0ff */
[C---:B------:R-:W-:Y:S02]  /*0080*/  IADD3 R9, PT, PT, R4.reuse, 0x200, RZ ;  /* 0x0000020004097810 */ /* 0x040fe40007ffe0ff */
[----:B------:R-:W-:Y:S01]  /*0090*/  IADD3 R11, PT, PT, R4, 0x600, RZ ;  /* 0x00000600040b7810 */ /* 0x000fe20007ffe0ff */
[----:B---3--:R-:W-:-:S04]  /*00a0*/  IMAD.WIDE.U32 R6, R7, 0x4, R2 ;  /* 0x0000000407067825 */ /* 0x008fc800078e0002 */
[--C-:B------:R-:W-:Y:S02]  /*00b0*/  IMAD.WIDE.U32 R8, R9, 0x4, R2.reuse ;  /* 0x0000000409087825 */ /* 0x100fe400078e0002 */
[----:B--2---:R-:W2:Y:S02]  /*00c0*/  LDG.E R6, desc[UR8][R6.64] ;  /* 0x0000000806067981 */ /* 0x004ea4000c1e1900 */
[--C-:B------:R-:W-:Y:S02]  /*00d0*/  IMAD.WIDE.U32 R10, R11, 0x4, R2.reuse ;  /* 0x000000040b0a7825 */ /* 0x100fe400078e0002 */
[----:B------:R-:W3:Y:S02]  /*00e0*/  LDG.E R8, desc[UR8][R8.64] ;  /* 0x0000000808087981 */ /* 0x000ee4000c1e1900 */
[----:B------:R-:W-:Y:S02]  /*00f0*/  IMAD.WIDE.U32 R2, R4, 0x4, R2 ;  /* 0x0000000404027825 */ /* 0x000fe400078e0002 */
[----:B------:R-:W3:Y:S04]  /*0100*/  LDG.E R11, desc[UR8][R10.64] ;  /* 0x000000080a0b7981 */ /* 0x000ee8000c1e1900 */
[----:B------:R-:W2:Y:S01]  /*0110*/  LDG.E R5, desc[UR8][R2.64] ;  /* 0x0000000802057981 */ /* 0x000ea2000c1e1900 */
[----:B------:R-:W0:Y:S01]  /*0120*/  S2UR UR6, SR_CgaCtaId ;  /* 0x00000000000679c3 */ /* 0x000e220000008800 */
[----:B------:R-:W-:-:S02]  /*0130*/  UMOV UR5, 0x400 ;  /* 0x0000040000057882 */ /* 0x000fc40000000000 */
[----:B0-----:R-:W-:Y:S01]  /*0140*/  ULEA UR5, UR6, UR5, 0x18 ;  /* 0x0000000506057291 */ /* 0x001fe2000f8ec0ff */
[C---:B------:R-:W-:Y:S02]  /*0150*/  ISETP.GT.U32.AND P0, PT, R4.reuse, 0xff, PT ;  /* 0x000000ff0400780c */ /* 0x040fe40003f04070 */
[----:B------:R-:W-:Y:S01]  /*0160*/  ISETP.GT.U32.AND P1, PT, R4, 0x7f, PT ;  /* 0x0000007f0400780c */ /* 0x000fe20003f24070 */
[----:B---3--:R-:W-:Y:S01]  /*0170*/  FADD R13, R8, R11 ;  /* 0x0000000b080d7221 */ /* 0x008fe20000000000 */
[----:B--2---:R-:W-:Y:S01]  /*0180*/  FADD R12, R5, R6 ;  /* 0x00000006050c7221 */ /* 0x004fe20000000000 */
[----:B------:R-:W-:-:S03]  /*0190*/  LEA R5, R0, UR5, 0x2 ;  /* 0x0000000500057c11 */ /* 0x000fc6000f8e10ff */
[----:B------:R-:W-:-:S05]  /*01a0*/  FADD R12, R12, R13 ;  /* 0x0000000d0c0c7221 */ /* 0x000fca0000000000 */
[----:B------:R-:W-:Y:S01]  /*01b0*/  STS [R5], R12 ;  /* 0x0000000c05007388 */ /* 0x000fe20000000800 */
[----:B------:R-:W-:Y:S06]  /*01c0*/  BAR.SYNC.DEFER_BLOCKING 0x0 ;  /* 0x0000000000007b1d */ /* 0x000fec0000010000 */
[----:B------:R-:W-:Y:S04]  /*01d0*/  @!P0 LDS R6, [R5] ;  /* 0x0000000005068984 */ /* 0x000fe80000000800 */
[----:B------:R-:W0:Y:S02]  /*01e0*/  @!P0 LDS R7, [R5+0x400] ;  /* 0x0004000005078984 */ /* 0x000e240000000800 */
[----:B0-----:R-:W-:-:S05]  /*01f0*/  @!P0 FADD R6, R6, R7 ;  /* 0x0000000706068221 */ /* 0x001fca0000000000 */
[----:B------:R-:W-:Y:S01]  /*0200*/  @!P0 STS [R5], R6 ;  /* 0x0000000605008388 */ /* 0x000fe20000000800 */
[----:B------:R-:W-:Y:S06]  /*0210*/  BAR.SYNC.DEFER_BLOCKING 0x0 ;  /* 0x0000000000007b1d */ /* 0x000fec0000010000 */
[----:B------:R-:W-:Y:S04]  /*0220*/  @!P1 LDS R7, [R5] ;  /* 0x0000000005079984 */ /* 0x000fe80000000800 */
[----:B------:R-:W0:Y:S01]  /*0230*/  @!P1 LDS R8, [R5+0x200] ;  /* 0x0002000005089984 */ /* 0x000e220000000800 */
[----:B------:R-:W-:Y:S01]  /*0240*/  ISETP.GT.U32.AND P0, PT, R4, 0x3f, PT ;  /* 0x0000003f0400780c */ /* 0x000fe20003f04070 */
        /* <DEDUP_REMOVED lines=35> */
[----:B------:R-:W-:-:S04]  /*0480*/  IADD3 R0, PT, PT, -R0, RZ, RZ ;  /* 0x000000ff00007210 */ /* 0x000fc80007ffe1ff */
[----:B------:R-:W-:Y:S01]  /*0490*/  ISETP.NE.AND P0, PT, R0, UR4, PT ;  /* 0x0000000400007c0c */ /* 0x000fe2000bf05270 */
[----:B0-----:R-:W-:-:S05]  /*04a0*/  @!P1 FADD R4, R4, R7 ;  /* 0x0000000704049221 */ /* 0x001fca0000000000 */
[----:B------:R0:W-:Y:S01]  /*04b0*/  @!P1 STS [R5], R4 ;  /* 0x0000000405009388 */ /* 0x0001e20000000800 */
[----:B------:R-:W-:Y:S06]  /*04c0*/  BAR.SYNC.DEFER_BLOCKING 0x0 ;  /* 0x0000000000007b1d */ /* 0x000fec0000010000 */
[----:B------:R-:W-:Y:S05]  /*04d0*/  @P0 EXIT ;  /* 0x000000000000094d */ /* 0x000fea0003800000 */
[----:B------:R-:W-:Y:S04]  /*04e0*/  LDS R0, [R5] ;  /* 0x0000000005007984 */ /* 0x000fe80000000800 */
[----:B------:R-:W1:Y:S02]  /*04f0*/  LDS R7, [R5+0x4] ;  /* 0x0000040005077984 */ /* 0x000e640000000800 */
[----:B-1----:R-:W-:-:S05]  /*0500*/  FADD R7, R0, R7 ;  /* 0x0000000700077221 */ /* 0x002fca0000000000 */
[----:B------:R-:W-:Y:S01]  /*0510*/  STG.E desc[UR8][R2.64], R7 ;  /* 0x0000000702007986 */ /* 0x000fe2000c101908 */
[----:B------:R-:W-:Y:S05]  /*0520*/  EXIT ;  /* 0x000000000000794d */ /* 0x000fea0003800000 */
.L_x_0:
[----:B------:R-:W-:-:S00]  /*0530*/  BRA `(.L_x_0) ;  /* 0xfffffffc00fc7947 */ /* 0x000fc0000383ffff */
[----:B------:R-:W-:-:S00]  /*0540*/  NOP ;  /* 0x0000000000007918 */ /* 0x000fc00000000000 */
        /* <DEDUP_REMOVED lines=11> */
.L_x_1:


//--------------------- .nv.shared._Z9reductionPfii --------------------------
	.section	.nv.shared._Z9reductionPfii,"aw",@nobits
	.sectionflags	@""
	.align	4
.nv.shared._Z9reductionPfii:
	.zero		3072


//--------------------- .nv.shared.reserved.0     --------------------------
	.section	.nv.shared.reserved.0,"aw",@nobits
	.weak		__nv_reservedSMEM_offset_0_alias
	.size		__nv_reservedSMEM_offset_0_alias, 0, 64
	.other		__nv_reservedSMEM_offset_0_alias,@"STO_CUDA_RESERVED_SHARED STV_DEFAULT"
__nv_reservedSMEM_offset_0_alias:
	.zero		0
	.zero		64


//--------------------- .nv.constant0._Z9reductionPfii --------------------------
	.section	.nv.constant0._Z9reductionPfii,"a",@progbits
	.sectionflags	@""
	.align	4
.nv.constant0._Z9reductionPfii:
	.zero		912


//--------------------- SYMBOLS --------------------------

	.type		.nv.reservedSmem.offset0,@object
	.size		.nv.reservedSmem.offset0,0x4
	.type		.nv.reservedSmem.cap,@object
	.size		.nv.reservedSmem.cap,0x4
